	.headerflags	@"EF_CUDA_TEXMODE_UNIFIED EF_CUDA_64BIT_ADDRESS EF_CUDA_ACCELERATORS EF_CUDA_SM90 EF_CUDA_VIRTUAL_SM(EF_CUDA_SM90)"
	.elftype	@"ET_EXEC"


//--------------------- .nv.info                  --------------------------
	.section	.nv.info,"",@"SHT_CUDA_INFO"
	.align	4


	//----- nvinfo : EIATTR_REGCOUNT
	.align		4
        /*0000*/ 	.byte	0x04, 0x2f
        /*0002*/ 	.short	(.L_3 - .L_2)
	.align		4
.L_2:
        /*0004*/ 	.word	index@(triton_poi_fused__native_batch_norm_legit_no_training_leaky_relu_10)
        /*0008*/ 	.word	0x00000020


	//----- nvinfo : EIATTR_MIN_STACK_SIZE
	.align		4
.L_3:
        /*000c*/ 	.byte	0x04, 0x12
        /*000e*/ 	.short	(.L_5 - .L_4)
	.align		4
.L_4:
        /*0010*/ 	.word	index@(triton_poi_fused__native_batch_norm_legit_no_training_leaky_relu_10)
        /*0014*/ 	.word	0x00000000


	//----- nvinfo : EIATTR_FRAME_SIZE
	.align		4
.L_5:
        /*0018*/ 	.byte	0x04, 0x11
        /*001a*/ 	.short	(.L_7 - .L_6)
	.align		4
.L_6:
        /*001c*/ 	.word	index@(triton_poi_fused__native_batch_norm_legit_no_training_leaky_relu_10)
        /*0020*/ 	.word	0x00000000


	//----- nvinfo : EIATTR_MIN_STACK_SIZE
	.align		4
.L_7:
        /*0024*/ 	.byte	0x04, 0x12
        /*0026*/ 	.short	(.L_9 - .L_8)
	.align		4
.L_8:
        /*0028*/ 	.word	index@(triton_poi_fused__native_batch_norm_legit_no_training_leaky_relu_10)
        /*002c*/ 	.word	0x00000000
.L_9:


//--------------------- .nv.info.triton_poi_fused__native_batch_norm_legit_no_training_leaky_relu_10 --------------------------
	.section	.nv.info.triton_poi_fused__native_batch_norm_legit_no_training_leaky_relu_10,"",@"SHT_CUDA_INFO"
	.sectionflags	@""
	.align	4


	//----- nvinfo : EIATTR_CUDA_API_VERSION
	.align		4
        /*0000*/ 	.byte	0x04, 0x37
        /*0002*/ 	.short	(.L_11 - .L_10)
.L_10:
        /*0004*/ 	.word	0x0000007c


	//----- nvinfo : EIATTR_KPARAM_INFO
	.align		4
.L_11:
        /*0008*/ 	.byte	0x04, 0x17
        /*000a*/ 	.short	(.L_13 - .L_12)
.L_12:
        /*000c*/ 	.word	0x00000000
        /*0010*/ 	.short	0x0007
        /*0012*/ 	.short	0x0034
        /*0014*/ 	.byte	0x00, 0xf0, 0x11, 0x00


	//----- nvinfo : EIATTR_KPARAM_INFO
	.align		4
.L_13:
        /*0018*/ 	.byte	0x04, 0x17
        /*001a*/ 	.short	(.L_15 - .L_14)
.L_14:
        /*001c*/ 	.word	0x00000000
        /*0020*/ 	.short	0x0006
        /*0022*/ 	.short	0x0030
        /*0024*/ 	.byte	0x00, 0xf0, 0x11, 0x00


	//----- nvinfo : EIATTR_KPARAM_INFO
	.align		4
.L_15:
        /*0028*/ 	.byte	0x04, 0x17
        /*002a*/ 	.short	(.L_17 - .L_16)
.L_16:
        /*002c*/ 	.word	0x00000000
        /*0030*/ 	.short	0x0005
        /*0032*/ 	.short	0x0028
        /*0034*/ 	.byte	0x00, 0xf4, 0x21, 0x00


	//----- nvinfo : EIATTR_KPARAM_INFO
	.align		4
.L_17:
        /*0038*/ 	.byte	0x04, 0x17
        /*003a*/ 	.short	(.L_19 - .L_18)
.L_18:
        /*003c*/ 	.word	0x00000000
        /*0040*/ 	.short	0x0004
        /*0042*/ 	.short	0x0020
        /*0044*/ 	.byte	0x00, 0xf4, 0x21, 0x00


	//----- nvinfo : EIATTR_KPARAM_INFO
	.align		4
.L_19:
        /*0048*/ 	.byte	0x04, 0x17
        /*004a*/ 	.short	(.L_21 - .L_20)
.L_20:
        /*004c*/ 	.word	0x00000000
        /*0050*/ 	.short	0x0003
        /*0052*/ 	.short	0x0018
        /*0054*/ 	.byte	0x00, 0xf4, 0x21, 0x00


	//----- nvinfo : EIATTR_KPARAM_INFO
	.align		4
.L_21:
        /*0058*/ 	.byte	0x04, 0x17
        /*005a*/ 	.short	(.L_23 - .L_22)
.L_22:
        /*005c*/ 	.word	0x00000000
        /*0060*/ 	.short	0x0002
        /*0062*/ 	.short	0x0010
        /*0064*/ 	.byte	0x00, 0xf4, 0x21, 0x00


	//----- nvinfo : EIATTR_KPARAM_INFO
	.align		4
.L_23:
        /*0068*/ 	.byte	0x04, 0x17
        /*006a*/ 	.short	(.L_25 - .L_24)
.L_24:
        /*006c*/ 	.word	0x00000000
        /*0070*/ 	.short	0x0001
        /*0072*/ 	.short	0x0008
        /*0074*/ 	.byte	0x00, 0xf4, 0x21, 0x00


	//----- nvinfo : EIATTR_KPARAM_INFO
	.align		4
.L_25:
        /*0078*/ 	.byte	0x04, 0x17
        /*007a*/ 	.short	(.L_27 - .L_26)
.L_26:
        /*007c*/ 	.word	0x00000000
        /*0080*/ 	.short	0x0000
        /*0082*/ 	.short	0x0000
        /*0084*/ 	.byte	0x00, 0xf4, 0x21, 0x00


	//----- nvinfo : EIATTR_SPARSE_MMA_MASK
	.align		4
.L_27:
        /*0088*/ 	.byte	0x03, 0x50
        /*008a*/ 	.short	0x0000


	//----- nvinfo : EIATTR_MAXREG_COUNT
	.align		4
        /*008c*/ 	.byte	0x03, 0x1b
        /*008e*/ 	.short	0x00ff


	//----- nvinfo : EIATTR_EXIT_INSTR_OFFSETS
	.align		4
        /*0090*/ 	.byte	0x04, 0x1c
        /*0092*/ 	.short	(.L_29 - .L_28)


	//   ....[0]....
.L_28:
        /*0094*/ 	.word	0x000007c0


	//   ....[1]....
        /*0098*/ 	.word	0x000008c0


	//----- nvinfo : EIATTR_REQNTID
	.align		4
.L_29:
        /*009c*/ 	.byte	0x04, 0x10
        /*009e*/ 	.short	(.L_31 - .L_30)
.L_30:
        /*00a0*/ 	.word	0x00000080
        /*00a4*/ 	.word	0x00000001
        /*00a8*/ 	.word	0x00000001


	//----- nvinfo : EIATTR_CBANK_PARAM_SIZE
	.align		4
.L_31:
        /*00ac*/ 	.byte	0x03, 0x19
        /*00ae*/ 	.short	0x0038


	//----- nvinfo : EIATTR_PARAM_CBANK
	.align		4
        /*00b0*/ 	.byte	0x04, 0x0a
        /*00b2*/ 	.short	(.L_33 - .L_32)
	.align		4
.L_32:
        /*00b4*/ 	.word	index@(.nv.constant0.triton_poi_fused__native_batch_norm_legit_no_training_leaky_relu_10)
        /*00b8*/ 	.short	0x0210
        /*00ba*/ 	.short	0x0038


	//----- nvinfo : EIATTR_SW_WAR
	.align		4
.L_33:
        /*00bc*/ 	.byte	0x04, 0x36
        /*00be*/ 	.short	(.L_35 - .L_34)
.L_34:
        /*00c0*/ 	.word	0x00000008
.L_35:


//--------------------- .nv.callgraph             --------------------------
	.section	.nv.callgraph,"",@"SHT_CUDA_CALLGRAPH"
	.align	4
	.sectionentsize	8
	.align		4
        /*0000*/ 	.word	0x00000000
	.align		4
        /*0004*/ 	.word	0xffffffff
	.align		4
        /*0008*/ 	.word	0x00000000
	.align		4
        /*000c*/ 	.word	0xfffffffe
	.align		4
        /*0010*/ 	.word	0x00000000
	.align		4
        /*0014*/ 	.word	0xfffffffd
	.align		4
        /*0018*/ 	.word	0x00000000
	.align		4
        /*001c*/ 	.word	0xfffffffc


//--------------------- .nv.constant4             --------------------------
	.section	.nv.constant4,"a",@progbits
	.align	8
	.align		8
.nv.constant4:
        /*0000*/ 	.dword	_$_str
	.align		8
        /*0008*/ 	.dword	_$_str_$_2


//--------------------- .text.triton_poi_fused__native_batch_norm_legit_no_training_leaky_relu_10 --------------------------
	.section	.text.triton_poi_fused__native_batch_norm_legit_no_training_leaky_relu_10,"ax",@progbits
	.sectionflags	@"SHF_BARRIERS=1"
	.align	128
        .global         triton_poi_fused__native_batch_norm_legit_no_training_leaky_relu_10
        .type           triton_poi_fused__native_batch_norm_legit_no_training_leaky_relu_10,@function
        .size           triton_poi_fused__native_batch_norm_legit_no_training_leaky_relu_10,(.L_x_1 - triton_poi_fused__native_batch_norm_legit_no_training_leaky_relu_10)
        .other          triton_poi_fused__native_batch_norm_legit_no_training_leaky_relu_10,@"STO_CUDA_ENTRY STV_DEFAULT"
triton_poi_fused__native_batch_norm_legit_no_training_leaky_relu_10:
.text.triton_poi_fused__native_batch_norm_legit_no_training_leaky_relu_10:
[----:B------:R-:W0:Y:S01]  /*0000*/  LDC R1, c[0x0][0x28] ;  /* 0x00000a00ff017b82 */ /* 0x000e220000000800 */
[----:B------:R-:W1:Y:S07]  /*0010*/  S2R R25, SR_CTAID.X ;  /* 0x0000000000197919 */ /* 0x000e6e0000002500 */
[----:B------:R-:W2:Y:S01]  /*0020*/  LDC.64 R14, c[0x0][0x220] ;  /* 0x00008800ff0e7b82 */ /* 0x000ea20000000a00 */
[----:B------:R-:W-:Y:S02]  /*0030*/  CS2R R4, SRZ ;  /* 0x0000000000047805 */ /* 0x000fe4000001ff00 */
[----:B------:R-:W-:Y:S01]  /*0040*/  CS2R R6, SRZ ;  /* 0x0000000000067805 */ /* 0x000fe2000001ff00 */
[----:B------:R-:W3:Y:S01]  /*0050*/  S2R R26, SR_TID.X ;  /* 0x00000000001a7919 */ /* 0x000ee20000002100 */
[----:B------:R-:W-:Y:S01]  /*0060*/  ULDC.64 UR6, c[0x0][0x208] ;  /* 0x0000820000067ab9 */ /* 0x000fe20000000a00 */
[----:B------:R-:W4:Y:S02]  /*0070*/  S2R R0, SR_CTAID.Y ;  /* 0x0000000000007919 */ /* 0x000f240000002600 */
[----:B------:R-:W5:Y:S08]  /*0080*/  LDC.64 R8, c[0x0][0x210] ;  /* 0x00008400ff087b82 */ /* 0x000f700000000a00 */
[----:B------:R-:W5:Y:S01]  /*0090*/  LDC.64 R2, c[0x0][0x218] ;  /* 0x00008600ff027b82 */ /* 0x000f620000000a00 */
[----:B------:R-:W-:-:S07]  /*00a0*/  CS2R R12, SRZ ;  /* 0x00000000000c7805 */ /* 0x000fce000001ff00 */
[----:B------:R-:W5:Y:S01]  /*00b0*/  LDC.64 R28, c[0x0][0x228] ;  /* 0x00008a00ff1c7b82 */ /* 0x000f620000000a00 */
[----:B-1----:R-:W-:Y:S02]  /*00c0*/  IMAD.SHL.U32 R25, R25, 0x40, RZ ;  /* 0x0000004019197824 */ /* 0x002fe400078e00ff */
[----:B---3--:R-:W-:Y:S01]  /*00d0*/  IMAD.SHL.U32 R24, R26, 0x4, RZ ;  /* 0x000000041a187824 */ /* 0x008fe200078e00ff */
[----:B------:R-:W-:-:S04]  /*00e0*/  SHF.R.U32.HI R11, RZ, 0x4, R26 ;  /* 0x00000004ff0b7819 */ /* 0x000fc8000001161a */
[----:B------:R-:W-:-:S04]  /*00f0*/  LOP3.LUT R21, R25, 0x3c, R24, 0xf8, !PT ;  /* 0x0000003c19157812 */ /* 0x000fc800078ef818 */
[C---:B------:R-:W-:Y:S01]  /*0100*/  ISETP.GE.AND P0, PT, R21.reuse, 0x40, PT ;  /* 0x000000401500780c */ /* 0x040fe20003f06270 */
[----:B--2---:R-:W-:-:S12]  /*0110*/  IMAD.WIDE R14, R21, 0x4, R14 ;  /* 0x00000004150e7825 */ /* 0x004fd800078e020e */
[----:B------:R1:W2:Y:S01]  /*0120*/  @!P0 LDG.E.EL.128 R4, desc[UR6][R14.64] ;  /* 0x000000060e048981 */ /* 0x0002a2000c2e1d00 */
[----:B----4-:R-:W-:Y:S01]  /*0130*/  SHF.L.U32 R10, R0, 0x3, RZ ;  /* 0x00000003000a7819 */ /* 0x010fe200000006ff */
[----:B0----5:R-:W-:Y:S01]  /*0140*/  IMAD.WIDE R2, R21, 0x4, R2 ;  /* 0x0000000415027825 */ /* 0x021fe200078e0202 */
[----:B------:R-:W-:-:S04]  /*0150*/  SGXT.U32 R11, R11, 0x3 ;  /* 0x000000030b0b781a */ /* 0x000fc80000000000 */
[----:B------:R-:W-:Y:S02]  /*0160*/  LOP3.LUT R10, R10, R11, RZ, 0xfc, !PT ;  /* 0x0000000b0a0a7212 */ /* 0x000fe400078efcff */
[----:B-1----:R-:W-:-:S03]  /*0170*/  CS2R R14, SRZ ;  /* 0x00000000000e7805 */ /* 0x002fc6000001ff00 */
[----:B------:R-:W-:Y:S01]  /*0180*/  IMAD R23, R10, 0x40, R21 ;  /* 0x000000400a177824 */ /* 0x000fe200078e0215 */
[----:B------:R-:W-:-:S03]  /*0190*/  CS2R R10, SRZ ;  /* 0x00000000000a7805 */ /* 0x000fc6000001ff00 */
[----:B------:R-:W-:Y:S01]  /*01a0*/  IMAD.WIDE R22, R23, 0x4, R8 ;  /* 0x0000000417167825 */ /* 0x000fe200078e0208 */
[----:B------:R-:W-:-:S04]  /*01b0*/  CS2R R8, SRZ ;  /* 0x0000000000087805 */ /* 0x000fc8000001ff00 */
[----:B------:R-:W3:Y:S04]  /*01c0*/  @!P0 LDG.E.EL.128 R12, desc[UR6][R22.64] ;  /* 0x00000006160c8981 */ /* 0x000ee8000c2e1d00 */
[----:B------:R0:W3:Y:S02]  /*01d0*/  @!P0 LDG.E.EL.128 R8, desc[UR6][R2.64] ;  /* 0x0000000602088981 */ /* 0x0000e4000c2e1d00 */
[----:B0-----:R-:W0:Y:S01]  /*01e0*/  LDC.64 R2, c[0x0][0x230] ;  /* 0x00008c00ff027b82 */ /* 0x001e220000000a00 */
[----:B------:R-:W-:Y:S01]  /*01f0*/  IMAD.WIDE R28, R21, 0x4, R28 ;  /* 0x00000004151c7825 */ /* 0x000fe200078e021c */
[----:B------:R-:W-:Y:S02]  /*0200*/  CS2R R16, SRZ ;  /* 0x0000000000107805 */ /* 0x000fe4000001ff00 */
[----:B------:R-:W-:-:S02]  /*0210*/  CS2R R18, SRZ ;  /* 0x0000000000127805 */ /* 0x000fc4000001ff00 */
[----:B------:R-:W-:-:S04]  /*0220*/  CS2R R22, SRZ ;  /* 0x0000000000167805 */ /* 0x000fc8000001ff00 */
[----:B------:R-:W4:Y:S01]  /*0230*/  @!P0 LDG.E.EL.128 R16, desc[UR6][R28.64] ;  /* 0x000000061c108981 */ /* 0x000f22000c2e1d00 */
[----:B0-----:R-:W-:Y:S01]  /*0240*/  IMAD.WIDE R2, R21, 0x4, R2 ;  /* 0x0000000415027825 */ /* 0x001fe200078e0202 */
[----:B------:R-:W-:-:S06]  /*0250*/  CS2R R20, SRZ ;  /* 0x0000000000147805 */ /* 0x000fcc000001ff00 */
[----:B------:R0:W4:Y:S02]  /*0260*/  @!P0 LDG.E.EL.128 R20, desc[UR6][R2.64] ;  /* 0x0000000602148981 */ /* 0x000124000c2e1d00 */
[----:B0-----:R-:W-:Y:S01]  /*0270*/  IMAD.MOV.U32 R2, RZ, RZ, 0x3e800000 ;  /* 0x3e800000ff027424 */ /* 0x001fe200078e00ff */
[----:B------:R-:W0:Y:S01]  /*0280*/  S2UR UR5, SR_CgaCtaId ;  /* 0x00000000000579c3 */ /* 0x000e220000008800 */
[----:B------:R-:W-:Y:S02]  /*0290*/  UMOV UR4, 0x400 ;  /* 0x0000040000047882 */ /* 0x000fe40000000000 */
[----:B0-----:R-:W-:Y:S01]  /*02a0*/  UPRMT UR4, UR5, 0x654, UR4 ;  /* 0x0000065405047896 */ /* 0x001fe20008000004 */
[----:B--2---:R-:W-:Y:S01]  /*02b0*/  FADD R4, R4, 9.9999997473787516356e-06 ;  /* 0x3727c5ac04047421 */ /* 0x004fe20000000000 */
[----:B------:R-:W-:-:S05]  /*02c0*/  FADD R5, R5, 9.9999997473787516356e-06 ;  /* 0x3727c5ac05057421 */ /* 0x000fca0000000000 */
[----:B------:R-:W0:Y:S01]  /*02d0*/  MUFU.SQRT R4, R4 ;  /* 0x0000000400047308 */ /* 0x000e220000002000 */
[----:B------:R-:W-:Y:S01]  /*02e0*/  FADD R6, R6, 9.9999997473787516356e-06 ;  /* 0x3727c5ac06067421 */ /* 0x000fe20000000000 */
[----:B------:R-:W-:-:S06]  /*02f0*/  FADD R7, R7, 9.9999997473787516356e-06 ;  /* 0x3727c5ac07077421 */ /* 0x000fcc0000000000 */
[----:B------:R-:W1:Y:S01]  /*0300*/  MUFU.SQRT R5, R5 ;  /* 0x0000000500057308 */ /* 0x000e620000002000 */
[----:B0-----:R-:W-:-:S07]  /*0310*/  FSETP.GT.AND P5, PT, R4, 8.50705917302346158658e+37, PT ;  /* 0x7e8000000400780b */ /* 0x001fce0003fa4000 */
[----:B------:R-:W0:Y:S08]  /*0320*/  MUFU.SQRT R6, R6 ;  /* 0x0000000600067308 */ /* 0x000e300000002000 */
[----:B------:R-:W2:Y:S01]  /*0330*/  MUFU.SQRT R7, R7 ;  /* 0x0000000700077308 */ /* 0x000ea20000002000 */
[----:B-1----:R-:W-:Y:S01]  /*0340*/  FSETP.GT.AND P1, PT, R5, 8.50705917302346158658e+37, PT ;  /* 0x7e8000000500780b */ /* 0x002fe20003f24000 */
[----:B---3--:R-:W-:Y:S01]  /*0350*/  FADD R8, -R8, R12 ;  /* 0x0000000c08087221 */ /* 0x008fe20000000100 */
[C---:B------:R-:W-:Y:S01]  /*0360*/  FSETP.GEU.AND P0, PT, R4.reuse, 1.175494350822287508e-38, PT ;  /* 0x008000000400780b */ /* 0x040fe20003f0e000 */
[----:B------:R-:W-:Y:S01]  /*0370*/  @P5 FMUL R4, R4, 0.25 ;  /* 0x3e80000004045820 */ /* 0x000fe20000400000 */
[----:B------:R-:W-:-:S02]  /*0380*/  FSEL R12, R2, 1, P5 ;  /* 0x3f800000020c7808 */ /* 0x000fc40002800000 */
[----:B0-----:R-:W-:Y:S02]  /*0390*/  FSETP.GT.AND P3, PT, R6, 8.50705917302346158658e+37, PT ;  /* 0x7e8000000600780b */ /* 0x001fe40003f64000 */
[----:B------:R-:W-:Y:S02]  /*03a0*/  FSETP.GEU.AND P2, PT, R5, 1.175494350822287508e-38, PT ;  /* 0x008000000500780b */ /* 0x000fe40003f4e000 */
[----:B------:R-:W-:Y:S02]  /*03b0*/  FSEL R3, R2, 1, P1 ;  /* 0x3f80000002037808 */ /* 0x000fe40000800000 */
[----:B--2---:R-:W-:Y:S01]  /*03c0*/  FSETP.GT.AND P5, PT, R7, 8.50705917302346158658e+37, PT ;  /* 0x7e8000000700780b */ /* 0x004fe20003fa4000 */
[----:B------:R-:W-:Y:S01]  /*03d0*/  @P1 FMUL R5, R5, 0.25 ;  /* 0x3e80000005051820 */ /* 0x000fe20000400000 */
[----:B------:R-:W-:Y:S02]  /*03e0*/  FSETP.GEU.AND P4, PT, R6, 1.175494350822287508e-38, PT ;  /* 0x008000000600780b */ /* 0x000fe40003f8e000 */
[----:B------:R-:W-:-:S03]  /*03f0*/  FSETP.GEU.AND P1, PT, R7, 1.175494350822287508e-38, PT ;  /* 0x008000000700780b */ /* 0x000fc60003f2e000 */
[----:B------:R-:W-:Y:S01]  /*0400*/  @P3 FMUL R6, R6, 0.25 ;  /* 0x3e80000006063820 */ /* 0x000fe20000400000 */
[----:B------:R-:W-:Y:S01]  /*0410*/  @!P0 FMUL R4, R4, 16777216 ;  /* 0x4b80000004048820 */ /* 0x000fe20000400000 */
[----:B------:R-:W-:-:S04]  /*0420*/  @!P2 FMUL R5, R5, 16777216 ;  /* 0x4b8000000505a820 */ /* 0x000fc80000400000 */
[----:B------:R-:W-:Y:S02]  /*0430*/  @P5 FMUL R7, R7, 0.25 ;  /* 0x3e80000007075820 */ /* 0x000fe40000400000 */
[----:B------:R-:W-:Y:S02]  /*0440*/  @!P4 FMUL R6, R6, 16777216 ;  /* 0x4b8000000606c820 */ /* 0x000fe40000400000 */
[----:B------:R-:W-:Y:S01]  /*0450*/  @!P1 FMUL R7, R7, 16777216 ;  /* 0x4b80000007079820 */ /* 0x000fe20000400000 */
[----:B------:R-:W-:Y:S01]  /*0460*/  FADD R9, -R9, R13 ;  /* 0x0000000d09097221 */ /* 0x000fe20000000100 */
[----:B------:R-:W-:Y:S01]  /*0470*/  FADD R10, -R10, R14 ;  /* 0x0000000e0a0a7221 */ /* 0x000fe20000000100 */
[----:B------:R-:W0:Y:S01]  /*0480*/  MUFU.RCP R13, R4 ;  /* 0x00000004000d7308 */ /* 0x000e220000001000 */
[----:B------:R-:W-:Y:S01]  /*0490*/  FADD R11, -R11, R15 ;  /* 0x0000000f0b0b7221 */ /* 0x000fe20000000100 */
[----:B------:R-:W-:-:S06]  /*04a0*/  FSEL R15, R2, 1, P3 ;  /* 0x3f800000020f7808 */ /* 0x000fcc0001800000 */
[----:B------:R-:W1:Y:S01]  /*04b0*/  MUFU.RCP R14, R5 ;  /* 0x00000005000e7308 */ /* 0x000e620000001000 */
[----:B------:R-:W-:-:S07]  /*04c0*/  FSEL R2, R2, 1, P5 ;  /* 0x3f80000002027808 */ /* 0x000fce0002800000 */
[----:B------:R-:W2:Y:S08]  /*04d0*/  MUFU.RCP R6, R6 ;  /* 0x0000000600067308 */ /* 0x000eb00000001000 */
[----:B------:R-:W3:Y:S01]  /*04e0*/  MUFU.RCP R7, R7 ;  /* 0x0000000700077308 */ /* 0x000ee20000001000 */
[----:B------:R-:W-:Y:S01]  /*04f0*/  @!P0 FMUL R12, R12, 16777216 ;  /* 0x4b8000000c0c8820 */ /* 0x000fe20000400000 */
[----:B------:R-:W-:Y:S01]  /*0500*/  @!P2 FMUL R3, R3, 16777216 ;  /* 0x4b8000000303a820 */ /* 0x000fe20000400000 */
[----:B------:R-:W-:Y:S01]  /*0510*/  @!P4 FMUL R15, R15, 16777216 ;  /* 0x4b8000000f0fc820 */ /* 0x000fe20000400000 */
[----:B------:R-:W-:Y:S01]  /*0520*/  @!P1 FMUL R2, R2, 16777216 ;  /* 0x4b80000002029820 */ /* 0x000fe20000400000 */
[----:B0-----:R-:W-:Y:S01]  /*0530*/  FMUL R13, R13, R12 ;  /* 0x0000000c0d0d7220 */ /* 0x001fe20000400000 */
[----:B-1----:R-:W-:Y:S01]  /*0540*/  FMUL R14, R14, R3 ;  /* 0x000000030e0e7220 */ /* 0x002fe20000400000 */
[----:B--2---:R-:W-:-:S02]  /*0550*/  FMUL R15, R6, R15 ;  /* 0x0000000f060f7220 */ /* 0x004fc40000400000 */
[----:B------:R-:W-:Y:S01]  /*0560*/  FMUL R13, R13, R8 ;  /* 0x000000080d0d7220 */ /* 0x000fe20000400000 */
[----:B------:R-:W-:Y:S01]  /*0570*/  FMUL R14, R14, R9 ;  /* 0x000000090e0e7220 */ /* 0x000fe20000400000 */
[----:B------:R-:W-:Y:S01]  /*0580*/  FMUL R15, R15, R10 ;  /* 0x0000000a0f0f7220 */ /* 0x000fe20000400000 */
[----:B---3--:R-:W-:-:S04]  /*0590*/  FMUL R2, R7, R2 ;  /* 0x0000000207027220 */ /* 0x008fc80000400000 */
[----:B------:R-:W-:Y:S01]  /*05a0*/  FMUL R2, R2, R11 ;  /* 0x0000000b02027220 */ /* 0x000fe20000400000 */
[----:B----4-:R-:W-:Y:S01]  /*05b0*/  FFMA R16, R13, R16, R20 ;  /* 0x000000100d107223 */ /* 0x010fe20000000014 */
[----:B------:R-:W-:Y:S01]  /*05c0*/  FFMA R14, R14, R17, R21 ;  /* 0x000000110e0e7223 */ /* 0x000fe20000000015 */
[----:B------:R-:W-:Y:S01]  /*05d0*/  FFMA R15, R15, R18, R22 ;  /* 0x000000120f0f7223 */ /* 0x000fe20000000016 */
[----:B------:R-:W-:Y:S01]  /*05e0*/  FFMA R19, R2, R19, R23 ;  /* 0x0000001302137223 */ /* 0x000fe20000000017 */
[----:B------:R-:W-:Y:S02]  /*05f0*/  SHF.R.U32.HI R4, RZ, 0x4, R26 ;  /* 0x00000004ff047819 */ /* 0x000fe4000001161a */
[----:B------:R-:W-:Y:S02]  /*0600*/  SHF.L.U32 R3, R26, 0x5, RZ ;  /* 0x000000051a037819 */ /* 0x000fe400000006ff */
[----:B------:R-:W-:Y:S02]  /*0610*/  FSETP.GT.AND P3, PT, R16, RZ, PT ;  /* 0x000000ff1000720b */ /* 0x000fe40003f64000 */
[----:B------:R-:W-:-:S02]  /*0620*/  FSETP.GT.AND P2, PT, R14, RZ, PT ;  /* 0x000000ff0e00720b */ /* 0x000fc40003f44000 */
[----:B------:R-:W-:Y:S02]  /*0630*/  FSETP.GT.AND P1, PT, R15, RZ, PT ;  /* 0x000000ff0f00720b */ /* 0x000fe40003f24000 */
[----:B------:R-:W-:Y:S02]  /*0640*/  FSETP.GT.AND P0, PT, R19, RZ, PT ;  /* 0x000000ff1300720b */ /* 0x000fe40003f04000 */
[----:B------:R-:W-:Y:S02]  /*0650*/  SGXT.U32 R4, R4, 0x3 ;  /* 0x000000030404781a */ /* 0x000fe40000000000 */
[----:B------:R-:W-:-:S04]  /*0660*/  LOP3.LUT R3, R3, 0x1e0, RZ, 0xc0, !PT ;  /* 0x000001e003037812 */ /* 0x000fc800078ec0ff */
[C---:B------:R-:W-:Y:S02]  /*0670*/  LOP3.LUT R4, R3.reuse, R4, RZ, 0xfc, !PT ;  /* 0x0000000403047212 */ /* 0x040fe400078efcff */
[----:B------:R-:W-:Y:S01]  /*0680*/  LEA R3, R3, UR4, 0x1 ;  /* 0x0000000403037c11 */ /* 0x000fe2000f8e08ff */
[----:B------:R-:W-:Y:S01]  /*0690*/  @!P3 FMUL R16, R16, 0.10000000149011611938 ;  /* 0x3dcccccd1010b820 */ /* 0x000fe20000400000 */
[----:B------:R-:W-:Y:S01]  /*06a0*/  @!P2 FMUL R14, R14, 0.10000000149011611938 ;  /* 0x3dcccccd0e0ea820 */ /* 0x000fe20000400000 */
[----:B------:R-:W-:Y:S01]  /*06b0*/  @!P1 FMUL R15, R15, 0.10000000149011611938 ;  /* 0x3dcccccd0f0f9820 */ /* 0x000fe20000400000 */
[----:B------:R-:W-:Y:S01]  /*06c0*/  LEA R3, R4, R3, 0x2 ;  /* 0x0000000304037211 */ /* 0x000fe200078e10ff */
[----:B------:R-:W-:Y:S01]  /*06d0*/  @!P0 FMUL R19, R19, 0.10000000149011611938 ;  /* 0x3dcccccd13138820 */ /* 0x000fe20000400000 */
[----:B------:R-:W-:-:S03]  /*06e0*/  SHF.R.U32.HI R2, RZ, 0x1, R26 ;  /* 0x00000001ff027819 */ /* 0x000fc6000001161a */
[----:B------:R0:W-:Y:S04]  /*06f0*/  STS [R3], R16 ;  /* 0x0000001003007388 */ /* 0x0001e80000000800 */
[----:B------:R0:W-:Y:S04]  /*0700*/  STS [R3+0x30], R14 ;  /* 0x0000300e03007388 */ /* 0x0001e80000000800 */
[----:B------:R0:W-:Y:S04]  /*0710*/  STS [R3+0x60], R15 ;  /* 0x0000600f03007388 */ /* 0x0001e80000000800 */
[----:B------:R0:W-:Y:S01]  /*0720*/  STS [R3+0x90], R19 ;  /* 0x0000901303007388 */ /* 0x0001e20000000800 */
[----:B------:R-:W-:-:S04]  /*0730*/  SGXT.U32 R2, R2, 0x6 ;  /* 0x000000060202781a */ /* 0x000fc80000000000 */
[----:B------:R-:W-:Y:S01]  /*0740*/  LOP3.LUT R8, R25, R2, RZ, 0xfc, !PT ;  /* 0x0000000219087212 */ /* 0x000fe200078efcff */
[----:B------:R-:W-:Y:S01]  /*0750*/  IMAD.SHL.U32 R5, R26, 0x8, RZ ;  /* 0x000000081a057824 */ /* 0x000fe200078e00ff */
[----:B------:R-:W-:Y:S02]  /*0760*/  BAR.SYNC.DEFER_BLOCKING 0x0 ;  /* 0x0000000000007b1d */ /* 0x000fe40000010000 */
[----:B------:R-:W-:Y:S01]  /*0770*/  ISETP.GE.AND P4, PT, R8, 0x40, PT ;  /* 0x000000400800780c */ /* 0x000fe20003f86270 */
[----:B------:R-:W-:Y:S01]  /*0780*/  IMAD.SHL.U32 R26, R26, 0x10, RZ ;  /* 0x000000101a1a7824 */ /* 0x000fe200078e00ff */
[----:B------:R-:W-:-:S04]  /*0790*/  LOP3.LUT R5, R5, 0x3f0, RZ, 0xc0, !PT ;  /* 0x000003f005057812 */ /* 0x000fc800078ec0ff */
[----:B------:R-:W-:-:S04]  /*07a0*/  LOP3.LUT R26, R26, 0x7f0, RZ, 0xc0, !PT ;  /* 0x000007f01a1a7812 */ /* 0x000fc800078ec0ff */
[----:B------:R-:W-:-:S03]  /*07b0*/  IADD3 R5, R26, UR4, R5 ;  /* 0x000000041a057c10 */ /* 0x000fc6000fffe005 */
[----:B0-----:R-:W-:Y:S05]  /*07c0*/  @P4 EXIT ;  /* 0x000000000000494d */ /* 0x001fea0003800000 */
[----:B------:R-:W0:Y:S01]  /*07d0*/  LDS.128 R4, [R5] ;  /* 0x0000000005047984 */ /* 0x000e220000000c00 */
[----:B------:R-:W-:Y:S01]  /*07e0*/  IMAD.SHL.U32 R3, R0, 0x8, RZ ;  /* 0x0000000800037824 */ /* 0x000fe200078e00ff */
[----:B------:R-:W-:-:S04]  /*07f0*/  SHF.R.S32.HI R9, RZ, 0x1c, R0 ;  /* 0x0000001cff097819 */ /* 0x000fc80000011400 */
[----:B------:R-:W-:Y:S02]  /*0800*/  LOP3.LUT R24, R3, 0x4, R24, 0xf8, !PT ;  /* 0x0000000403187812 */ /* 0x000fe400078ef818 */
[----:B------:R-:W-:Y:S01]  /*0810*/  SGXT R9, R9, 0x1 ;  /* 0x000000010909781a */ /* 0x000fe20000000200 */
[----:B------:R-:W1:Y:S03]  /*0820*/  LDC.64 R2, c[0x0][0x238] ;  /* 0x00008e00ff027b82 */ /* 0x000e660000000a00 */
[----:B------:R-:W-:-:S04]  /*0830*/  LEA.HI R9, R9, R24, RZ, 0x8 ;  /* 0x0000001809097211 */ /* 0x000fc800078f40ff */
[C---:B------:R-:W-:Y:S02]  /*0840*/  LOP3.LUT R11, R9.reuse, 0xffffff00, RZ, 0xc0, !PT ;  /* 0xffffff00090b7812 */ /* 0x040fe400078ec0ff */
[----:B------:R-:W-:-:S03]  /*0850*/  SHF.L.U32 R9, R9, 0x6, RZ ;  /* 0x0000000609097819 */ /* 0x000fc600000006ff */
[----:B------:R-:W-:Y:S01]  /*0860*/  IMAD.IADD R11, R24, 0x1, -R11 ;  /* 0x00000001180b7824 */ /* 0x000fe200078e0a0b */
[----:B------:R-:W-:-:S03]  /*0870*/  LOP3.LUT R0, R9, 0xffffc000, RZ, 0xc0, !PT ;  /* 0xffffc00009007812 */ /* 0x000fc600078ec0ff */
[----:B------:R-:W-:-:S05]  /*0880*/  IMAD R11, R8, 0x100, R11 ;  /* 0x00000100080b7824 */ /* 0x000fca00078e020b */
[----:B------:R-:W-:-:S05]  /*0890*/  IADD3 R11, R11, R0, RZ ;  /* 0x000000000b0b7210 */ /* 0x000fca0007ffe0ff */
[----:B-1----:R-:W-:-:S05]  /*08a0*/  IMAD.WIDE R2, R11, 0x4, R2 ;  /* 0x000000040b027825 */ /* 0x002fca00078e0202 */
[----:B0-----:R-:W-:Y:S01]  /*08b0*/  STG.E.128 desc[UR6][R2.64], R4 ;  /* 0x0000000402007986 */ /* 0x001fe2000c101d06 */
[----:B------:R-:W-:Y:S05]  /*08c0*/  EXIT ;  /* 0x000000000000794d */ /* 0x000fea0003800000 */
.L_x_0:
[----:B------:R-:W-:-:S00]  /*08d0*/  BRA `(.L_x_0) ;  /* 0xfffffffc00fc7947 */ /* 0x000fc0000383ffff */
[----:B------:R-:W-:-:S00]  /*08e0*/  NOP ;  /* 0x0000000000007918 */ /* 0x000fc00000000000 */
        /* <DEDUP_REMOVED lines=9> */
.L_x_1:


//--------------------- .nv.global.init           --------------------------
	.section	.nv.global.init,"aw",@progbits
.nv.global.init:
	.type		_$_str,@object
	.size		_$_str,(_$_str_$_2 - _$_str)
_$_str:
        /*0000*/ 	.byte	0x5f, 0x5f, 0x43, 0x55, 0x44, 0x41, 0x5f, 0x46, 0x54, 0x5a, 0x00
	.type		_$_str_$_2,@object
	.size		_$_str_$_2,(.L_1 - _$_str_$_2)
_$_str_$_2:
        /*000b*/ 	.byte	0x5f, 0x5f, 0x43, 0x55, 0x44, 0x41, 0x5f, 0x50, 0x52, 0x45, 0x43, 0x5f, 0x53, 0x51, 0x52, 0x54
        /*001b*/ 	.byte	0x00
.L_1:


//--------------------- .nv.shared.triton_poi_fused__native_batch_norm_legit_no_training_leaky_relu_10 --------------------------
	.section	.nv.shared.triton_poi_fused__native_batch_norm_legit_no_training_leaky_relu_10,"aw",@nobits
	.sectionflags	@""
	.align	16
	.zero		1024


//--------------------- .nv.constant0.triton_poi_fused__native_batch_norm_legit_no_training_leaky_relu_10 --------------------------
	.section	.nv.constant0.triton_poi_fused__native_batch_norm_legit_no_training_leaky_relu_10,"a",@progbits
	.sectionflags	@""
	.align	4
.nv.constant0.triton_poi_fused__native_batch_norm_legit_no_training_leaky_relu_10:
	.zero		584
